	.headerflags	@"EF_CUDA_TEXMODE_UNIFIED EF_CUDA_64BIT_ADDRESS EF_CUDA_ACCELERATORS EF_CUDA_SM90 EF_CUDA_VIRTUAL_SM(EF_CUDA_SM90)"
	.elftype	@"ET_EXEC"


//--------------------- .nv.info                  --------------------------
	.section	.nv.info,"",@"SHT_CUDA_INFO"
	.align	4


	//----- nvinfo : EIATTR_REGCOUNT
	.align		4
        /*0000*/ 	.byte	0x04, 0x2f
        /*0002*/ 	.short	(.L_1 - .L_0)
	.align		4
.L_0:
        /*0004*/ 	.word	index@(triton_poi_fused__softmax_10)
        /*0008*/ 	.word	0x00000012


	//----- nvinfo : EIATTR_MIN_STACK_SIZE
	.align		4
.L_1:
        /*000c*/ 	.byte	0x04, 0x12
        /*000e*/ 	.short	(.L_3 - .L_2)
	.align		4
.L_2:
        /*0010*/ 	.word	index@(triton_poi_fused__softmax_10)
        /*0014*/ 	.word	0x00000000


	//----- nvinfo : EIATTR_FRAME_SIZE
	.align		4
.L_3:
        /*0018*/ 	.byte	0x04, 0x11
        /*001a*/ 	.short	(.L_5 - .L_4)
	.align		4
.L_4:
        /*001c*/ 	.word	index@(triton_poi_fused__softmax_10)
        /*0020*/ 	.word	0x00000000


	//----- nvinfo : EIATTR_MIN_STACK_SIZE
	.align		4
.L_5:
        /*0024*/ 	.byte	0x04, 0x12
        /*0026*/ 	.short	(.L_7 - .L_6)
	.align		4
.L_6:
        /*0028*/ 	.word	index@(triton_poi_fused__softmax_10)
        /*002c*/ 	.word	0x00000000
.L_7:


//--------------------- .nv.info.triton_poi_fused__softmax_10 --------------------------
	.section	.nv.info.triton_poi_fused__softmax_10,"",@"SHT_CUDA_INFO"
	.sectionflags	@""
	.align	4


	//----- nvinfo : EIATTR_CUDA_API_VERSION
	.align		4
        /*0000*/ 	.byte	0x04, 0x37
        /*0002*/ 	.short	(.L_9 - .L_8)
.L_8:
        /*0004*/ 	.word	0x0000007c


	//----- nvinfo : EIATTR_KPARAM_INFO
	.align		4
.L_9:
        /*0008*/ 	.byte	0x04, 0x17
        /*000a*/ 	.short	(.L_11 - .L_10)
.L_10:
        /*000c*/ 	.word	0x00000000
        /*0010*/ 	.short	0x0002
        /*0012*/ 	.short	0x0010
        /*0014*/ 	.byte	0x00, 0xf0, 0x11, 0x00


	//----- nvinfo : EIATTR_KPARAM_INFO
	.align		4
.L_11:
        /*0018*/ 	.byte	0x04, 0x17
        /*001a*/ 	.short	(.L_13 - .L_12)
.L_12:
        /*001c*/ 	.word	0x00000000
        /*0020*/ 	.short	0x0001
        /*0022*/ 	.short	0x0008
        /*0024*/ 	.byte	0x00, 0xf4, 0x21, 0x00


	//----- nvinfo : EIATTR_KPARAM_INFO
	.align		4
.L_13:
        /*0028*/ 	.byte	0x04, 0x17
        /*002a*/ 	.short	(.L_15 - .L_14)
.L_14:
        /*002c*/ 	.word	0x00000000
        /*0030*/ 	.short	0x0000
        /*0032*/ 	.short	0x0000
        /*0034*/ 	.byte	0x00, 0xf4, 0x21, 0x00


	//----- nvinfo : EIATTR_SPARSE_MMA_MASK
	.align		4
.L_15:
        /*0038*/ 	.byte	0x03, 0x50
        /*003a*/ 	.short	0x0000


	//----- nvinfo : EIATTR_MAXREG_COUNT
	.align		4
        /*003c*/ 	.byte	0x03, 0x1b
        /*003e*/ 	.short	0x00ff


	//----- nvinfo : EIATTR_EXIT_INSTR_OFFSETS
	.align		4
        /*0040*/ 	.byte	0x04, 0x1c
        /*0042*/ 	.short	(.L_17 - .L_16)


	//   ....[0]....
.L_16:
        /*0044*/ 	.word	0x000002d0


	//----- nvinfo : EIATTR_REQNTID
	.align		4
.L_17:
        /*0048*/ 	.byte	0x04, 0x10
        /*004a*/ 	.short	(.L_19 - .L_18)
.L_18:
        /*004c*/ 	.word	0x00000080
        /*0050*/ 	.word	0x00000001
        /*0054*/ 	.word	0x00000001


	//----- nvinfo : EIATTR_CBANK_PARAM_SIZE
	.align		4
.L_19:
        /*0058*/ 	.byte	0x03, 0x19
        /*005a*/ 	.short	0x0014


	//----- nvinfo : EIATTR_PARAM_CBANK
	.align		4
        /*005c*/ 	.byte	0x04, 0x0a
        /*005e*/ 	.short	(.L_21 - .L_20)
	.align		4
.L_20:
        /*0060*/ 	.word	index@(.nv.constant0.triton_poi_fused__softmax_10)
        /*0064*/ 	.short	0x0210
        /*0066*/ 	.short	0x0014


	//----- nvinfo : EIATTR_SW_WAR
	.align		4
.L_21:
        /*0068*/ 	.byte	0x04, 0x36
        /*006a*/ 	.short	(.L_23 - .L_22)
.L_22:
        /*006c*/ 	.word	0x00000008
.L_23:


//--------------------- .nv.callgraph             --------------------------
	.section	.nv.callgraph,"",@"SHT_CUDA_CALLGRAPH"
	.align	4
	.sectionentsize	8
	.align		4
        /*0000*/ 	.word	0x00000000
	.align		4
        /*0004*/ 	.word	0xffffffff
	.align		4
        /*0008*/ 	.word	0x00000000
	.align		4
        /*000c*/ 	.word	0xfffffffe
	.align		4
        /*0010*/ 	.word	0x00000000
	.align		4
        /*0014*/ 	.word	0xfffffffd
	.align		4
        /*0018*/ 	.word	0x00000000
	.align		4
        /*001c*/ 	.word	0xfffffffc


//--------------------- .text.triton_poi_fused__softmax_10 --------------------------
	.section	.text.triton_poi_fused__softmax_10,"ax",@progbits
	.align	128
        .global         triton_poi_fused__softmax_10
        .type           triton_poi_fused__softmax_10,@function
        .size           triton_poi_fused__softmax_10,(.L_x_1 - triton_poi_fused__softmax_10)
        .other          triton_poi_fused__softmax_10,@"STO_CUDA_ENTRY STV_DEFAULT"
triton_poi_fused__softmax_10:
.text.triton_poi_fused__softmax_10:
[----:B------:R-:W-:Y:S01]  /*0000*/  LDC R1, c[0x0][0x28] ;  /* 0x00000a00ff017b82 */ /* 0x000fe20000000800 */
[----:B------:R-:W1:Y:S07]  /*0010*/  S2R R0, SR_TID.X ;  /* 0x0000000000007919 */ /* 0x000e6e0000002100 */
[----:B------:R-:W2:Y:S01]  /*0020*/  LDC.64 R2, c[0x0][0x210] ;  /* 0x00008400ff027b82 */ /* 0x000ea20000000a00 */
[----:B------:R-:W-:Y:S01]  /*0030*/  ULDC.64 UR4, c[0x0][0x208] ;  /* 0x0000820000047ab9 */ /* 0x000fe20000000a00 */
[----:B------:R-:W3:Y:S01]  /*0040*/  S2R R7, SR_CTAID.X ;  /* 0x0000000000077919 */ /* 0x000ee20000002500 */
[----:B-1----:R-:W-:-:S02]  /*0050*/  SHF.L.U32 R0, R0, 0x1, RZ ;  /* 0x0000000100007819 */ /* 0x002fc400000006ff */
[----:B---3--:R-:W-:Y:S02]  /*0060*/  SHF.R.S32.HI R5, RZ, 0x17, R7 ;  /* 0x00000017ff057819 */ /* 0x008fe40000011407 */
[----:B------:R-:W-:Y:S02]  /*0070*/  LOP3.LUT R0, R0, 0xfe, RZ, 0xc0, !PT ;  /* 0x000000fe00007812 */ /* 0x000fe400078ec0ff */
[----:B------:R-:W-:Y:S02]  /*0080*/  SGXT R5, R5, 0x1 ;  /* 0x000000010505781a */ /* 0x000fe40000000200 */
[----:B------:R-:W-:-:S04]  /*0090*/  LEA R0, R7, R0, 0x8 ;  /* 0x0000000007007211 */ /* 0x000fc800078e40ff */
[----:B------:R-:W-:-:S04]  /*00a0*/  LEA.HI R5, R5, R0, RZ, 0xb ;  /* 0x0000000005057211 */ /* 0x000fc800078f58ff */
[----:B------:R-:W-:-:S04]  /*00b0*/  LOP3.LUT R5, R5, 0xfffff800, RZ, 0xc0, !PT ;  /* 0xfffff80005057812 */ /* 0x000fc800078ec0ff */
[----:B------:R-:W-:-:S05]  /*00c0*/  IADD3 R5, R0, -R5, RZ ;  /* 0x8000000500057210 */ /* 0x000fca0007ffe0ff */
[----:B--2---:R-:W-:-:S05]  /*00d0*/  IMAD.WIDE R4, R5, 0x4, R2 ;  /* 0x0000000405047825 */ /* 0x004fca00078e0202 */
[----:B------:R-:W2:Y:S04]  /*00e0*/  LDG.E.EL.64 R6, desc[UR4][R4.64] ;  /* 0x0000000404067981 */ /* 0x000ea8000c2e1b00 */
[----:B------:R-:W2:Y:S04]  /*00f0*/  LDG.E.EL.64 R8, desc[UR4][R4.64+0x2000] ;  /* 0x0020000404087981 */ /* 0x000ea8000c2e1b00 */
[----:B------:R-:W3:Y:S04]  /*0100*/  LDG.E.EL.64 R10, desc[UR4][R4.64+0x4000] ;  /* 0x00400004040a7981 */ /* 0x000ee8000c2e1b00 */
[----:B------:R1:W4:Y:S01]  /*0110*/  LDG.E.EL.64 R12, desc[UR4][R4.64+0x6000] ;  /* 0x00600004040c7981 */ /* 0x000322000c2e1b00 */
[----:B------:R-:W-:-:S06]  /*0120*/  IMAD.WIDE R2, R0, 0x4, R2 ;  /* 0x0000000400027825 */ /* 0x000fcc00078e0202 */
[----:B------:R-:W5:Y:S01]  /*0130*/  LDG.E.64 R2, desc[UR4][R2.64] ;  /* 0x0000000402027981 */ /* 0x000f62000c1e1b00 */
[----:B-1----:R-:W1:Y:S02]  /*0140*/  LDC.64 R4, c[0x0][0x218] ;  /* 0x00008600ff047b82 */ /* 0x002e640000000a00 */
[----:B-1----:R-:W-:-:S04]  /*0150*/  IMAD.WIDE R4, R0, 0x4, R4 ;  /* 0x0000000400047825 */ /* 0x002fc800078e0204 */
[----:B--2---:R-:W-:Y:S01]  /*0160*/  FADD R15, R6, R8 ;  /* 0x00000008060f7221 */ /* 0x004fe20000000000 */
[----:B------:R-:W-:-:S03]  /*0170*/  FADD R6, R7, R9 ;  /* 0x0000000907067221 */ /* 0x000fc60000000000 */
[----:B---3--:R-:W-:Y:S01]  /*0180*/  FADD R15, R10, R15 ;  /* 0x0000000f0a0f7221 */ /* 0x008fe20000000000 */
[----:B------:R-:W-:-:S03]  /*0190*/  FADD R6, R11, R6 ;  /* 0x000000060b067221 */ /* 0x000fc60000000000 */
[----:B----4-:R-:W-:Y:S01]  /*01a0*/  FADD R12, R12, R15 ;  /* 0x0000000f0c0c7221 */ /* 0x010fe20000000000 */
[----:B------:R-:W-:-:S04]  /*01b0*/  FADD R6, R13, R6 ;  /* 0x000000060d067221 */ /* 0x000fc80000000000 */
[----:B------:R-:W-:Y:S02]  /*01c0*/  FSETP.GT.AND P0, PT, |R12|, 8.50705917302346158658e+37, PT ;  /* 0x7e8000000c00780b */ /* 0x000fe40003f04200 */
[C---:B------:R-:W-:Y:S02]  /*01d0*/  FSETP.GT.AND P1, PT, |R6|.reuse, 8.50705917302346158658e+37, PT ;  /* 0x7e8000000600780b */ /* 0x040fe40003f24200 */
[----:B------:R-:W-:Y:S02]  /*01e0*/  FSETP.GEU.AND P3, PT, |R6|, 1.175494350822287508e-38, PT ;  /* 0x008000000600780b */ /* 0x000fe40003f6e200 */
[----:B------:R-:W-:-:S07]  /*01f0*/  FSETP.GEU.AND P2, PT, |R12|, 1.175494350822287508e-38, PT ;  /* 0x008000000c00780b */ /* 0x000fce0003f4e200 */
[----:B------:R-:W-:Y:S01]  /*0200*/  @P0 FMUL R12, R12, 0.25 ;  /* 0x3e8000000c0c0820 */ /* 0x000fe20000400000 */
[----:B-----5:R-:W-:Y:S01]  /*0210*/  @P0 FMUL R2, R2, 0.25 ;  /* 0x3e80000002020820 */ /* 0x020fe20000400000 */
[----:B------:R-:W-:Y:S01]  /*0220*/  @P1 FMUL R6, R6, 0.25 ;  /* 0x3e80000006061820 */ /* 0x000fe20000400000 */
[----:B------:R-:W-:-:S03]  /*0230*/  @P1 FMUL R3, R3, 0.25 ;  /* 0x3e80000003031820 */ /* 0x000fc60000400000 */
[----:B------:R-:W-:Y:S01]  /*0240*/  @!P3 FMUL R6, R6, 16777216 ;  /* 0x4b8000000606b820 */ /* 0x000fe20000400000 */
[----:B------:R-:W-:Y:S01]  /*0250*/  @!P2 FMUL R12, R12, 16777216 ;  /* 0x4b8000000c0ca820 */ /* 0x000fe20000400000 */
[----:B------:R-:W-:Y:S01]  /*0260*/  @!P2 FMUL R2, R2, 16777216 ;  /* 0x4b8000000202a820 */ /* 0x000fe20000400000 */
[----:B------:R-:W-:Y:S02]  /*0270*/  @!P3 FMUL R3, R3, 16777216 ;  /* 0x4b8000000303b820 */ /* 0x000fe40000400000 */
[----:B------:R-:W1:Y:S08]  /*0280*/  MUFU.RCP R7, R12 ;  /* 0x0000000c00077308 */ /* 0x000e700000001000 */
[----:B------:R-:W2:Y:S01]  /*0290*/  MUFU.RCP R6, R6 ;  /* 0x0000000600067308 */ /* 0x000ea20000001000 */
[----:B-1----:R-:W-:Y:S01]  /*02a0*/  FMUL R2, R7, R2 ;  /* 0x0000000207027220 */ /* 0x002fe20000400000 */
[----:B--2---:R-:W-:-:S05]  /*02b0*/  FMUL R3, R6, R3 ;  /* 0x0000000306037220 */ /* 0x004fca0000400000 */
[----:B------:R-:W-:Y:S01]  /*02c0*/  STG.E.64 desc[UR4][R4.64], R2 ;  /* 0x0000000204007986 */ /* 0x000fe2000c101b04 */
[----:B------:R-:W-:Y:S05]  /*02d0*/  EXIT ;  /* 0x000000000000794d */ /* 0x000fea0003800000 */
.L_x_0:
[----:B------:R-:W-:-:S00]  /*02e0*/  BRA `(.L_x_0) ;  /* 0xfffffffc00fc7947 */ /* 0x000fc0000383ffff */
[----:B------:R-:W-:-:S00]  /*02f0*/  NOP ;  /* 0x0000000000007918 */ /* 0x000fc00000000000 */
        /* <DEDUP_REMOVED lines=8> */
.L_x_1:


//--------------------- .nv.constant0.triton_poi_fused__softmax_10 --------------------------
	.section	.nv.constant0.triton_poi_fused__softmax_10,"a",@progbits
	.sectionflags	@""
	.align	4
.nv.constant0.triton_poi_fused__softmax_10:
	.zero		548
